//
// Generated by NVIDIA NVVM Compiler
//
// Compiler Build ID: CL-36424714
// Cuda compilation tools, release 13.0, V13.0.88
// Based on NVVM 20.0.0
//

.version 9.0
.target sm_100
.address_size 64

	// .globl	_Z15initializeArrayPiii

.visible .entry _Z15initializeArrayPiii(
	.param .u64 .ptr .align 1 _Z15initializeArrayPiii_param_0,
	.param .u32 _Z15initializeArrayPiii_param_1,
	.param .u32 _Z15initializeArrayPiii_param_2
)
{
	.reg .pred 	%p<4>;
	.reg .b32 	%r<14>;
	.reg .b64 	%rd<5>;

	ld.param.u64 	%rd1, [_Z15initializeArrayPiii_param_0];
	ld.param.u32 	%r3, [_Z15initializeArrayPiii_param_1];
	ld.param.u32 	%r4, [_Z15initializeArrayPiii_param_2];
	mov.u32 	%r6, %ctaid.x;
	mov.u32 	%r7, %ntid.x;
	mov.u32 	%r8, %tid.x;
	mad.lo.s32 	%r1, %r6, %r7, %r8;
	mov.u32 	%r9, %ctaid.y;
	mov.u32 	%r10, %ntid.y;
	mov.u32 	%r11, %tid.y;
	mad.lo.s32 	%r12, %r9, %r10, %r11;
	setp.ge.s32 	%p1, %r1, %r3;
	setp.ge.s32 	%p2, %r12, %r4;
	or.pred  	%p3, %p1, %p2;
	@%p3 bra 	$L__BB0_2;
	cvta.to.global.u64 	%rd2, %rd1;
	mad.lo.s32 	%r13, %r3, %r12, %r1;
	mul.wide.s32 	%rd3, %r13, 4;
	add.s64 	%rd4, %rd2, %rd3;
	st.global.u32 	[%rd4], %r13;
$L__BB0_2:
	ret;

}
	// .globl	_Z9blurArrayPiii
.visible .entry _Z9blurArrayPiii(
	.param .u64 .ptr .align 1 _Z9blurArrayPiii_param_0,
	.param .u32 _Z9blurArrayPiii_param_1,
	.param .u32 _Z9blurArrayPiii_param_2
)
{
	.reg .pred 	%p<6>;
	.reg .b32 	%r<34>;
	.reg .b64 	%rd<5>;

	ld.param.u64 	%rd2, [_Z9blurArrayPiii_param_0];
	ld.param.u32 	%r10, [_Z9blurArrayPiii_param_1];
	ld.param.u32 	%r11, [_Z9blurArrayPiii_param_2];
	mov.u32 	%r13, %ctaid.x;
	mov.u32 	%r14, %ntid.x;
	mov.u32 	%r15, %tid.x;
	mad.lo.s32 	%r1, %r13, %r14, %r15;
	mov.u32 	%r16, %ctaid.y;
	mov.u32 	%r17, %ntid.y;
	mov.u32 	%r18, %tid.y;
	mad.lo.s32 	%r19, %r16, %r17, %r18;
	setp.ge.s32 	%p1, %r1, %r10;
	setp.ge.s32 	%p2, %r19, %r11;
	or.pred  	%p3, %p1, %p2;
	@%p3 bra 	$L__BB1_6;
	cvta.to.global.u64 	%rd3, %rd2;
	setp.lt.s32 	%p4, %r1, 1;
	mad.lo.s32 	%r21, %r10, %r19, %r1;
	add.s32 	%r22, %r21, -1;
	mul.wide.s32 	%rd4, %r22, 4;
	add.s64 	%rd1, %rd3, %rd4;
	mov.b32 	%r32, 0;
	mov.u32 	%r33, %r32;
	@%p4 bra 	$L__BB1_3;
	ld.global.u32 	%r33, [%rd1];
	mov.b32 	%r32, 1;
$L__BB1_3:
	add.s32 	%r24, %r1, 1;
	setp.ge.s32 	%p5, %r24, %r10;
	@%p5 bra 	$L__BB1_5;
	add.s32 	%r32, %r32, 1;
	ld.global.u32 	%r25, [%rd1+8];
	add.s32 	%r33, %r25, %r33;
$L__BB1_5:
	add.s32 	%r26, %r32, 1;
	div.s32 	%r27, %r33, %r26;
	ld.global.u32 	%r28, [%rd1+4];
	add.s32 	%r29, %r28, %r27;
	st.global.u32 	[%rd1+4], %r29;
$L__BB1_6:
	bar.sync 	0;
	ret;

}


// ===== COMPILED SASS (sm_100) =====

	.target	sm_100

	.elftype	@"ET_EXEC"


//--------------------- .note.nv.tkinfo           --------------------------
	.section	.note.nv.tkinfo,"",@"SHT_NOTE"
	.sectionflags	@"SHF_NOTE_NV_TKINFO"
	.tkinfo
        /*0018*/ 	.word	0x00000002
        /*0030*/ 	.string	""
        /*0030*/ 	.string	"ptxas"
        /*0030*/ 	.string	"Cuda compilation tools, release 13.0, V13.0.88"
        /*0030*/ 	.string	"Build cuda_13.0.r13.0/compiler.36424714_0"
        /*0030*/ 	.string	"-arch sm_100 -m 64 "



//--------------------- .note.nv.cuinfo           --------------------------
	.section	.note.nv.cuinfo,"",@"SHT_NOTE"
	.sectionflags	@"SHF_NOTE_NV_CUINFO"
        /*0018*/ 	.short	0x0002
        /*001a*/ 	.short	0x0064
        /*001c*/ 	.short	0x0082
	.zero		2


//--------------------- .nv.info                  --------------------------
	.section	.nv.info,"",@"SHT_CUDA_INFO"
	.align	4


	//----- nvinfo : EIATTR_REGCOUNT
	.align		4
        /*0000*/ 	.byte	0x04, 0x2f
        /*0002*/ 	.short	(.L_1 - .L_0)
	.align		4
.L_0:
        /*0004*/ 	.word	index@(_Z15initializeArrayPiii)
        /*0008*/ 	.word	0x00000008


	//----- nvinfo : EIATTR_FRAME_SIZE
	.align		4
.L_1:
        /*000c*/ 	.byte	0x04, 0x11
        /*000e*/ 	.short	(.L_3 - .L_2)
	.align		4
.L_2:
        /*0010*/ 	.word	index@(_Z15initializeArrayPiii)
        /*0014*/ 	.word	0x00000000


	//----- nvinfo : EIATTR_REGCOUNT
	.align		4
.L_3:
        /*0018*/ 	.byte	0x04, 0x2f
        /*001a*/ 	.short	(.L_5 - .L_4)
	.align		4
.L_4:
        /*001c*/ 	.word	index@(_Z9blurArrayPiii)
        /*0020*/ 	.word	0x0000000e


	//----- nvinfo : EIATTR_FRAME_SIZE
	.align		4
.L_5:
        /*0024*/ 	.byte	0x04, 0x11
        /*0026*/ 	.short	(.L_7 - .L_6)
	.align		4
.L_6:
        /*0028*/ 	.word	index@(_Z9blurArrayPiii)
        /*002c*/ 	.word	0x00000000


	//----- nvinfo : EIATTR_MIN_STACK_SIZE
	.align		4
.L_7:
        /*0030*/ 	.byte	0x04, 0x12
        /*0032*/ 	.short	(.L_9 - .L_8)
	.align		4
.L_8:
        /*0034*/ 	.word	index@(_Z9blurArrayPiii)
        /*0038*/ 	.word	0x00000000


	//----- nvinfo : EIATTR_MIN_STACK_SIZE
	.align		4
.L_9:
        /*003c*/ 	.byte	0x04, 0x12
        /*003e*/ 	.short	(.L_11 - .L_10)
	.align		4
.L_10:
        /*0040*/ 	.word	index@(_Z15initializeArrayPiii)
        /*0044*/ 	.word	0x00000000
.L_11:


//--------------------- .nv.compat                --------------------------
	.section	.nv.compat,"",@"SHT_CUDA_COMPAT_INFO"
	.align	4
        /*0000*/ 	.byte	0x02, 0x09, 0x00, 0x00, 0x02, 0x02, 0x01, 0x00, 0x02, 0x05, 0x05, 0x00, 0x03, 0x07, 0x01, 0x01
        /*0010*/ 	.byte	0x02, 0x03, 0x00, 0x00, 0x02, 0x06, 0x01, 0x00, 0x04, 0x0b, 0x08, 0x00, 0x09, 0x00, 0x00, 0x00
        /*0020*/ 	.byte	0x00, 0x00, 0x00, 0x00


//--------------------- .nv.info._Z9blurArrayPiii --------------------------
	.section	.nv.info._Z9blurArrayPiii,"",@"SHT_CUDA_INFO"
	.sectionflags	@""
	.align	4


	//----- nvinfo : EIATTR_CUDA_API_VERSION
	.align		4
        /*0000*/ 	.byte	0x04, 0x37
        /*0002*/ 	.short	(.L_13 - .L_12)
.L_12:
        /*0004*/ 	.word	0x00000082


	//----- nvinfo : EIATTR_KPARAM_INFO
	.align		4
.L_13:
        /*0008*/ 	.byte	0x04, 0x17
        /*000a*/ 	.short	(.L_15 - .L_14)
.L_14:
        /*000c*/ 	.word	0x00000000
        /*0010*/ 	.short	0x0002
        /*0012*/ 	.short	0x000c
        /*0014*/ 	.byte	0x00, 0xf0, 0x11, 0x00


	//----- nvinfo : EIATTR_KPARAM_INFO
	.align		4
.L_15:
        /*0018*/ 	.byte	0x04, 0x17
        /*001a*/ 	.short	(.L_17 - .L_16)
.L_16:
        /*001c*/ 	.word	0x00000000
        /*0020*/ 	.short	0x0001
        /*0022*/ 	.short	0x0008
        /*0024*/ 	.byte	0x00, 0xf0, 0x11, 0x00


	//----- nvinfo : EIATTR_KPARAM_INFO
	.align		4
.L_17:
        /*0028*/ 	.byte	0x04, 0x17
        /*002a*/ 	.short	(.L_19 - .L_18)
.L_18:
        /*002c*/ 	.word	0x00000000
        /*0030*/ 	.short	0x0000
        /*0032*/ 	.short	0x0000
        /*0034*/ 	.byte	0x00, 0xf5, 0x21, 0x00


	//----- nvinfo : EIATTR_SPARSE_MMA_MASK
	.align		4
.L_19:
        /*0038*/ 	.byte	0x03, 0x50
        /*003a*/ 	.short	0x0000


	//----- nvinfo : EIATTR_MAXREG_COUNT
	.align		4
        /*003c*/ 	.byte	0x03, 0x1b
        /*003e*/ 	.short	0x00ff


	//----- nvinfo : EIATTR_NUM_BARRIERS
	.align		4
        /*0040*/ 	.byte	0x02, 0x4c
        /*0042*/ 	.byte	0x01
	.zero		1


	//----- nvinfo : EIATTR_MERCURY_ISA_VERSION
	.align		4
        /*0044*/ 	.byte	0x03, 0x5f
        /*0046*/ 	.short	0x0101


	//----- nvinfo : EIATTR_VRC_CTA_INIT_COUNT
	.align		4
        /*0048*/ 	.byte	0x02, 0x4a
	.zero		1
	.zero		1


	//----- nvinfo : EIATTR_EXIT_INSTR_OFFSETS
	.align		4
        /*004c*/ 	.byte	0x04, 0x1c
        /*004e*/ 	.short	(.L_21 - .L_20)


	//   ....[0]....
.L_20:
        /*0050*/ 	.word	0x000003b0


	//----- nvinfo : EIATTR_CRS_STACK_SIZE
	.align		4
.L_21:
        /*0054*/ 	.byte	0x04, 0x1e
        /*0056*/ 	.short	(.L_23 - .L_22)
.L_22:
        /*0058*/ 	.word	0x00000000


	//----- nvinfo : EIATTR_CBANK_PARAM_SIZE
	.align		4
.L_23:
        /*005c*/ 	.byte	0x03, 0x19
        /*005e*/ 	.short	0x0010


	//----- nvinfo : EIATTR_PARAM_CBANK
	.align		4
        /*0060*/ 	.byte	0x04, 0x0a
        /*0062*/ 	.short	(.L_25 - .L_24)
	.align		4
.L_24:
        /*0064*/ 	.word	index@(.nv.constant0._Z9blurArrayPiii)
        /*0068*/ 	.short	0x0380
        /*006a*/ 	.short	0x0010


	//----- nvinfo : EIATTR_SW_WAR
	.align		4
.L_25:
        /*006c*/ 	.byte	0x04, 0x36
        /*006e*/ 	.short	(.L_27 - .L_26)
.L_26:
        /*0070*/ 	.word	0x00000008
.L_27:


//--------------------- .nv.info._Z15initializeArrayPiii --------------------------
	.section	.nv.info._Z15initializeArrayPiii,"",@"SHT_CUDA_INFO"
	.sectionflags	@""
	.align	4


	//----- nvinfo : EIATTR_CUDA_API_VERSION
	.align		4
        /*0000*/ 	.byte	0x04, 0x37
        /*0002*/ 	.short	(.L_29 - .L_28)
.L_28:
        /*0004*/ 	.word	0x00000082


	//----- nvinfo : EIATTR_KPARAM_INFO
	.align		4
.L_29:
        /*0008*/ 	.byte	0x04, 0x17
        /*000a*/ 	.short	(.L_31 - .L_30)
.L_30:
        /*000c*/ 	.word	0x00000000
        /*0010*/ 	.short	0x0002
        /*0012*/ 	.short	0x000c
        /*0014*/ 	.byte	0x00, 0xf0, 0x11, 0x00


	//----- nvinfo : EIATTR_KPARAM_INFO
	.align		4
.L_31:
        /*0018*/ 	.byte	0x04, 0x17
        /*001a*/ 	.short	(.L_33 - .L_32)
.L_32:
        /*001c*/ 	.word	0x00000000
        /*0020*/ 	.short	0x0001
        /*0022*/ 	.short	0x0008
        /*0024*/ 	.byte	0x00, 0xf0, 0x11, 0x00


	//----- nvinfo : EIATTR_KPARAM_INFO
	.align		4
.L_33:
        /*0028*/ 	.byte	0x04, 0x17
        /*002a*/ 	.short	(.L_35 - .L_34)
.L_34:
        /*002c*/ 	.word	0x00000000
        /*0030*/ 	.short	0x0000
        /*0032*/ 	.short	0x0000
        /*0034*/ 	.byte	0x00, 0xf5, 0x21, 0x00


	//----- nvinfo : EIATTR_SPARSE_MMA_MASK
	.align		4
.L_35:
        /*0038*/ 	.byte	0x03, 0x50
        /*003a*/ 	.short	0x0000


	//----- nvinfo : EIATTR_MAXREG_COUNT
	.align		4
        /*003c*/ 	.byte	0x03, 0x1b
        /*003e*/ 	.short	0x00ff


	//----- nvinfo : EIATTR_MERCURY_ISA_VERSION
	.align		4
        /*0040*/ 	.byte	0x03, 0x5f
        /*0042*/ 	.short	0x0101


	//----- nvinfo : EIATTR_VRC_CTA_INIT_COUNT
	.align		4
        /*0044*/ 	.byte	0x02, 0x4a
	.zero		1
	.zero		1


	//----- nvinfo : EIATTR_EXIT_INSTR_OFFSETS
	.align		4
        /*0048*/ 	.byte	0x04, 0x1c
        /*004a*/ 	.short	(.L_37 - .L_36)


	//   ....[0]....
.L_36:
        /*004c*/ 	.word	0x000000c0


	//   ....[1]....
        /*0050*/ 	.word	0x00000120


	//----- nvinfo : EIATTR_CBANK_PARAM_SIZE
	.align		4
.L_37:
        /*0054*/ 	.byte	0x03, 0x19
        /*0056*/ 	.short	0x0010


	//----- nvinfo : EIATTR_PARAM_CBANK
	.align		4
        /*0058*/ 	.byte	0x04, 0x0a
        /*005a*/ 	.short	(.L_39 - .L_38)
	.align		4
.L_38:
        /*005c*/ 	.word	index@(.nv.constant0._Z15initializeArrayPiii)
        /*0060*/ 	.short	0x0380
        /*0062*/ 	.short	0x0010


	//----- nvinfo : EIATTR_SW_WAR
	.align		4
.L_39:
        /*0064*/ 	.byte	0x04, 0x36
        /*0066*/ 	.short	(.L_41 - .L_40)
.L_40:
        /*0068*/ 	.word	0x00000008
.L_41:


//--------------------- .nv.callgraph             --------------------------
	.section	.nv.callgraph,"",@"SHT_CUDA_CALLGRAPH"
	.align	4
	.sectionentsize	8
	.align		4
        /*0000*/ 	.word	0x00000000
	.align		4
        /*0004*/ 	.word	0xffffffff
	.align		4
        /*0008*/ 	.word	0x00000000
	.align		4
        /*000c*/ 	.word	0xfffffffe
	.align		4
        /*0010*/ 	.word	0x00000000
	.align		4
        /*0014*/ 	.word	0xfffffffd
	.align		4
        /*0018*/ 	.word	0x00000000
	.align		4
        /*001c*/ 	.word	0xfffffffc


//--------------------- .text._Z9blurArrayPiii    --------------------------
	.section	.text._Z9blurArrayPiii,"ax",@progbits
	.align	128
        .global         _Z9blurArrayPiii
        .type           _Z9blurArrayPiii,@function
        .size           _Z9blurArrayPiii,(.L_x_4 - _Z9blurArrayPiii)
        .other          _Z9blurArrayPiii,@"STO_CUDA_ENTRY STV_DEFAULT"
_Z9blurArrayPiii:
.text._Z9blurArrayPiii:
[----:B------:R-:W-:Y:S01]  /*0000*/  LDC R1, c[0x0][0x37c] ;  /* 0x0000df00ff017b82 */ /* 0x000fe20000000800 */
[----:B------:R-:W0:Y:S07]  /*0010*/  S2R R2, SR_TID.Y ;  /* 0x0000000000027919 */ /* 0x000e2e0000002200 */
[----:B------:R-:W1:Y:S01]  /*0020*/  LDC R0, c[0x0][0x360] ;  /* 0x0000d800ff007b82 */ /* 0x000e620000000800 */
[----:B------:R-:W2:Y:S01]  /*0030*/  LDCU.64 UR6, c[0x0][0x388] ;  /* 0x00007100ff0677ac */ /* 0x000ea20008000a00 */
[----:B------:R-:W-:Y:S01]  /*0040*/  BSSY.RECONVERGENT B0, `(.L_x_0) ;  /* 0x0000035000007945 */ /* 0x000fe20003800200 */
[----:B------:R-:W1:Y:S05]  /*0050*/  S2R R3, SR_TID.X ;  /* 0x0000000000037919 */ /* 0x000e6a0000002100 */
[----:B------:R-:W0:Y:S08]  /*0060*/  S2UR UR5, SR_CTAID.Y ;  /* 0x00000000000579c3 */ /* 0x000e300000002600 */
[----:B------:R-:W0:Y:S08]  /*0070*/  LDC R5, c[0x0][0x364] ;  /* 0x0000d900ff057b82 */ /* 0x000e300000000800 */
[----:B------:R-:W1:Y:S01]  /*0080*/  S2UR UR4, SR_CTAID.X ;  /* 0x00000000000479c3 */ /* 0x000e620000002500 */
[----:B0-----:R-:W-:-:S05]  /*0090*/  IMAD R5, R5, UR5, R2 ;  /* 0x0000000505057c24 */ /* 0x001fca000f8e0202 */
[----:B--2---:R-:W-:Y:S01]  /*00a0*/  ISETP.GE.AND P0, PT, R5, UR7, PT ;  /* 0x0000000705007c0c */ /* 0x004fe2000bf06270 */
[----:B-1----:R-:W-:-:S05]  /*00b0*/  IMAD R0, R0, UR4, R3 ;  /* 0x0000000400007c24 */ /* 0x002fca000f8e0203 */
[----:B------:R-:W-:-:S13]  /*00c0*/  ISETP.GE.OR P0, PT, R0, UR6, P0 ;  /* 0x0000000600007c0c */ /* 0x000fda0008706670 */
[----:B------:R-:W-:Y:S05]  /*00d0*/  @P0 BRA `(.L_x_1) ;  /* 0x0000000000ac0947 */ /* 0x000fea0003800000 */
[----:B------:R-:W0:Y:S01]  /*00e0*/  LDC.64 R2, c[0x0][0x380] ;  /* 0x0000e000ff027b82 */ /* 0x000e220000000a00 */
[----:B------:R-:W1:Y:S01]  /*00f0*/  LDCU.64 UR4, c[0x0][0x358] ;  /* 0x00006b00ff0477ac */ /* 0x000e620008000a00 */
[C---:B------:R-:W-:Y:S01]  /*0100*/  VIADD R4, R0.reuse, 0x1 ;  /* 0x0000000100047836 */ /* 0x040fe20000000000 */
[----:B------:R-:W-:Y:S01]  /*0110*/  ISETP.GE.AND P0, PT, R0, 0x1, PT ;  /* 0x000000010000780c */ /* 0x000fe20003f06270 */
[----:B------:R-:W-:Y:S02]  /*0120*/  IMAD R5, R5, UR6, R0 ;  /* 0x0000000605057c24 */ /* 0x000fe4000f8e0200 */
[----:B------:R-:W-:Y:S01]  /*0130*/  HFMA2 R6, -RZ, RZ, 0, 0 ;  /* 0x00000000ff067431 */ /* 0x000fe200000001ff */
[----:B------:R-:W-:Y:S01]  /*0140*/  ISETP.GE.AND P1, PT, R4, UR6, PT ;  /* 0x0000000604007c0c */ /* 0x000fe2000bf26270 */
[----:B------:R-:W-:-:S04]  /*0150*/  VIADD R5, R5, 0xffffffff ;  /* 0xffffffff05057836 */ /* 0x000fc80000000000 */
[----:B0-----:R-:W-:-:S05]  /*0160*/  IMAD.WIDE R2, R5, 0x4, R2 ;  /* 0x0000000405027825 */ /* 0x001fca00078e0202 */
[----:B-1----:R-:W2:Y:S04]  /*0170*/  @P0 LDG.E R6, desc[UR4][R2.64] ;  /* 0x0000000402060981 */ /* 0x002ea8000c1e1900 */
[----:B------:R-:W2:Y:S04]  /*0180*/  @!P1 LDG.E R7, desc[UR4][R2.64+0x8] ;  /* 0x0000080402079981 */ /* 0x000ea8000c1e1900 */
[----:B------:R-:W3:Y:S01]  /*0190*/  LDG.E R8, desc[UR4][R2.64+0x4] ;  /* 0x0000040402087981 */ /* 0x000ee2000c1e1900 */
[----:B------:R-:W-:Y:S02]  /*01a0*/  IMAD.MOV.U32 R0, RZ, RZ, RZ ;  /* 0x000000ffff007224 */ /* 0x000fe400078e00ff */
[----:B------:R-:W-:-:S05]  /*01b0*/  @P0 IMAD.MOV.U32 R0, RZ, RZ, 0x1 ;  /* 0x00000001ff000424 */ /* 0x000fca00078e00ff */
[----:B------:R-:W-:-:S05]  /*01c0*/  @!P1 IADD3 R0, PT, PT, R0, 0x1, RZ ;  /* 0x0000000100009810 */ /* 0x000fca0007ffe0ff */
[----:B------:R-:W-:-:S05]  /*01d0*/  VIADD R11, R0, 0x1 ;  /* 0x00000001000b7836 */ /* 0x000fca0000000000 */
[----:B------:R-:W-:-:S04]  /*01e0*/  IABS R9, R11 ;  /* 0x0000000b00097213 */ /* 0x000fc80000000000 */
[----:B------:R-:W0:Y:S08]  /*01f0*/  I2F.RP R0, R9 ;  /* 0x0000000900007306 */ /* 0x000e300000209400 */
[----:B0-----:R-:W0:Y:S02]  /*0200*/  MUFU.RCP R0, R0 ;  /* 0x0000000000007308 */ /* 0x001e240000001000 */
[----:B0-----:R-:W-:-:S06]  /*0210*/  VIADD R4, R0, 0xffffffe ;  /* 0x0ffffffe00047836 */ /* 0x001fcc0000000000 */
[----:B------:R0:W1:Y:S02]  /*0220*/  F2I.FTZ.U32.TRUNC.NTZ R5, R4 ;  /* 0x0000000400057305 */ /* 0x000064000021f000 */
[----:B0-----:R-:W-:Y:S02]  /*0230*/  MOV R4, RZ ;  /* 0x000000ff00047202 */ /* 0x001fe40000000f00 */
[----:B-1----:R-:W-:Y:S01]  /*0240*/  IADD3 R10, PT, PT, RZ, -R5, RZ ;  /* 0x80000005ff0a7210 */ /* 0x002fe20007ffe0ff */
[----:B--2---:R-:W-:-:S04]  /*0250*/  @!P1 IMAD.IADD R6, R6, 0x1, R7 ;  /* 0x0000000106069824 */ /* 0x004fc800078e0207 */
[----:B------:R-:W-:Y:S01]  /*0260*/  IMAD R7, R10, R9, RZ ;  /* 0x000000090a077224 */ /* 0x000fe200078e02ff */
[----:B------:R-:W-:Y:S02]  /*0270*/  IABS R10, R11 ;  /* 0x0000000b000a7213 */ /* 0x000fe40000000000 */
[----:B------:R-:W-:Y:S01]  /*0280*/  IABS R0, R6 ;  /* 0x0000000600007213 */ /* 0x000fe20000000000 */
[----:B------:R-:W-:Y:S01]  /*0290*/  IMAD.HI.U32 R5, R5, R7, R4 ;  /* 0x0000000705057227 */ /* 0x000fe200078e0004 */
[----:B------:R-:W-:-:S03]  /*02a0*/  LOP3.LUT R6, R6, R11, RZ, 0x3c, !PT ;  /* 0x0000000b06067212 */ /* 0x000fc600078e3cff */
[----:B------:R-:W-:Y:S01]  /*02b0*/  IMAD.MOV R4, RZ, RZ, -R10 ;  /* 0x000000ffff047224 */ /* 0x000fe200078e0a0a */
[----:B------:R-:W-:Y:S01]  /*02c0*/  ISETP.GE.AND P1, PT, R6, RZ, PT ;  /* 0x000000ff0600720c */ /* 0x000fe20003f26270 */
[----:B------:R-:W-:-:S04]  /*02d0*/  IMAD.HI.U32 R5, R5, R0, RZ ;  /* 0x0000000005057227 */ /* 0x000fc800078e00ff */
[----:B------:R-:W-:-:S05]  /*02e0*/  IMAD R0, R5, R4, R0 ;  /* 0x0000000405007224 */ /* 0x000fca00078e0200 */
[----:B------:R-:W-:-:S13]  /*02f0*/  ISETP.GT.U32.AND P2, PT, R9, R0, PT ;  /* 0x000000000900720c */ /* 0x000fda0003f44070 */
[-C--:B------:R-:W-:Y:S01]  /*0300*/  @!P2 IADD3 R0, PT, PT, R0, -R9.reuse, RZ ;  /* 0x800000090000a210 */ /* 0x080fe20007ffe0ff */
[----:B------:R-:W-:Y:S01]  /*0310*/  @!P2 VIADD R5, R5, 0x1 ;  /* 0x000000010505a836 */ /* 0x000fe20000000000 */
[----:B------:R-:W-:Y:S02]  /*0320*/  ISETP.NE.AND P2, PT, R11, RZ, PT ;  /* 0x000000ff0b00720c */ /* 0x000fe40003f45270 */
[----:B------:R-:W-:-:S13]  /*0330*/  ISETP.GE.U32.AND P0, PT, R0, R9, PT ;  /* 0x000000090000720c */ /* 0x000fda0003f06070 */
[----:B------:R-:W-:-:S05]  /*0340*/  @P0 IADD3 R5, PT, PT, R5, 0x1, RZ ;  /* 0x0000000105050810 */ /* 0x000fca0007ffe0ff */
[----:B------:R-:W-:Y:S01]  /*0350*/  @!P1 IMAD.MOV R5, RZ, RZ, -R5 ;  /* 0x000000ffff059224 */ /* 0x000fe200078e0a05 */
[----:B------:R-:W-:-:S04]  /*0360*/  @!P2 LOP3.LUT R5, RZ, R11, RZ, 0x33, !PT ;  /* 0x0000000bff05a212 */ /* 0x000fc800078e33ff */
[----:B---3--:R-:W-:-:S05]  /*0370*/  IADD3 R5, PT, PT, R5, R8, RZ ;  /* 0x0000000805057210 */ /* 0x008fca0007ffe0ff */
[----:B------:R0:W-:Y:S02]  /*0380*/  STG.E desc[UR4][R2.64+0x4], R5 ;  /* 0x0000040502007986 */ /* 0x0001e4000c101904 */
.L_x_1:
[----:B------:R-:W-:Y:S05]  /*0390*/  BSYNC.RECONVERGENT B0 ;  /* 0x0000000000007941 */ /* 0x000fea0003800200 */
.L_x_0:
[----:B------:R-:W-:Y:S06]  /*03a0*/  BAR.SYNC.DEFER_BLOCKING 0x0 ;  /* 0x0000000000007b1d */ /* 0x000fec0000010000 */
[----:B------:R-:W-:Y:S05]  /*03b0*/  EXIT ;  /* 0x000000000000794d */ /* 0x000fea0003800000 */
.L_x_2:
[----:B------:R-:W-:-:S00]  /*03c0*/  BRA `(.L_x_2) ;  /* 0xfffffffc00fc7947 */ /* 0x000fc0000383ffff */
[----:B------:R-:W-:-:S00]  /*03d0*/  NOP ;  /* 0x0000000000007918 */ /* 0x000fc00000000000 */
        /* <DEDUP_REMOVED lines=10> */
.L_x_4:


//--------------------- .text._Z15initializeArrayPiii --------------------------
	.section	.text._Z15initializeArrayPiii,"ax",@progbits
	.align	128
        .global         _Z15initializeArrayPiii
        .type           _Z15initializeArrayPiii,@function
        .size           _Z15initializeArrayPiii,(.L_x_5 - _Z15initializeArrayPiii)
        .other          _Z15initializeArrayPiii,@"STO_CUDA_ENTRY STV_DEFAULT"
_Z15initializeArrayPiii:
.text._Z15initializeArrayPiii:
[----:B------:R-:W-:Y:S01]  /*0000*/  LDC R1, c[0x0][0x37c] ;  /* 0x0000df00ff017b82 */ /* 0x000fe20000000800 */
[----:B------:R-:W0:Y:S07]  /*0010*/  S2R R2, SR_TID.Y ;  /* 0x0000000000027919 */ /* 0x000e2e0000002200 */
[----:B------:R-:W1:Y:S01]  /*0020*/  LDC R0, c[0x0][0x360] ;  /* 0x0000d800ff007b82 */ /* 0x000e620000000800 */
[----:B------:R-:W2:Y:S01]  /*0030*/  LDCU.64 UR6, c[0x0][0x388] ;  /* 0x00007100ff0677ac */ /* 0x000ea20008000a00 */
[----:B------:R-:W1:Y:S06]  /*0040*/  S2R R3, SR_TID.X ;  /* 0x0000000000037919 */ /* 0x000e6c0000002100 */
[----:B------:R-:W0:Y:S08]  /*0050*/  S2UR UR5, SR_CTAID.Y ;  /* 0x00000000000579c3 */ /* 0x000e300000002600 */
[----:B------:R-:W0:Y:S08]  /*0060*/  LDC R5, c[0x0][0x364] ;  /* 0x0000d900ff057b82 */ /* 0x000e300000000800 */
[----:B------:R-:W1:Y:S01]  /*0070*/  S2UR UR4, SR_CTAID.X ;  /* 0x00000000000479c3 */ /* 0x000e620000002500 */
[----:B0-----:R-:W-:-:S05]  /*0080*/  IMAD R5, R5, UR5, R2 ;  /* 0x0000000505057c24 */ /* 0x001fca000f8e0202 */
[----:B--2---:R-:W-:Y:S01]  /*0090*/  ISETP.GE.AND P0, PT, R5, UR7, PT ;  /* 0x0000000705007c0c */ /* 0x004fe2000bf06270 */
[----:B-1----:R-:W-:-:S05]  /*00a0*/  IMAD R0, R0, UR4, R3 ;  /* 0x0000000400007c24 */ /* 0x002fca000f8e0203 */
[----:B------:R-:W-:-:S13]  /*00b0*/  ISETP.GE.OR P0, PT, R0, UR6, P0 ;  /* 0x0000000600007c0c */ /* 0x000fda0008706670 */
[----:B------:R-:W-:Y:S05]  /*00c0*/  @P0 EXIT ;  /* 0x000000000000094d */ /* 0x000fea0003800000 */
[----:B------:R-:W0:Y:S01]  /*00d0*/  LDC.64 R2, c[0x0][0x380] ;  /* 0x0000e000ff027b82 */ /* 0x000e220000000a00 */
[----:B------:R-:W1:Y:S01]  /*00e0*/  LDCU.64 UR4, c[0x0][0x358] ;  /* 0x00006b00ff0477ac */ /* 0x000e620008000a00 */
[----:B------:R-:W-:-:S04]  /*00f0*/  IMAD R5, R5, UR6, R0 ;  /* 0x0000000605057c24 */ /* 0x000fc8000f8e0200 */
[----:B0-----:R-:W-:-:S05]  /*0100*/  IMAD.WIDE R2, R5, 0x4, R2 ;  /* 0x0000000405027825 */ /* 0x001fca00078e0202 */
[----:B-1----:R-:W-:Y:S01]  /*0110*/  STG.E desc[UR4][R2.64], R5 ;  /* 0x0000000502007986 */ /* 0x002fe2000c101904 */
[----:B------:R-:W-:Y:S05]  /*0120*/  EXIT ;  /* 0x000000000000794d */ /* 0x000fea0003800000 */
.L_x_3:
        /* <DEDUP_REMOVED lines=13> */
.L_x_5:


//--------------------- .nv.shared.reserved.0     --------------------------
	.section	.nv.shared.reserved.0,"aw",@nobits
	.weak		__nv_reservedSMEM_offset_0_alias
	.size		__nv_reservedSMEM_offset_0_alias, 0, 64
	.other		__nv_reservedSMEM_offset_0_alias,@"STO_CUDA_RESERVED_SHARED STV_DEFAULT"
__nv_reservedSMEM_offset_0_alias:
	.zero		0
	.zero		64


//--------------------- .nv.constant0._Z9blurArrayPiii --------------------------
	.section	.nv.constant0._Z9blurArrayPiii,"a",@progbits
	.sectionflags	@""
	.align	4
.nv.constant0._Z9blurArrayPiii:
	.zero		912


//--------------------- .nv.constant0._Z15initializeArrayPiii --------------------------
	.section	.nv.constant0._Z15initializeArrayPiii,"a",@progbits
	.sectionflags	@""
	.align	4
.nv.constant0._Z15initializeArrayPiii:
	.zero		912


//--------------------- SYMBOLS --------------------------

	.type		.nv.reservedSmem.offset0,@object
	.size		.nv.reservedSmem.offset0,0x4
